//
// Generated by NVIDIA NVVM Compiler
//
// Compiler Build ID: CL-36424714
// Cuda compilation tools, release 13.0, V13.0.88
// Based on NVVM 20.0.0
//

.version 9.0
.target sm_100
.address_size 64

	// .globl	_Z16kernel_transposePdS_ii

.visible .entry _Z16kernel_transposePdS_ii(
	.param .u64 .ptr .align 1 _Z16kernel_transposePdS_ii_param_0,
	.param .u64 .ptr .align 1 _Z16kernel_transposePdS_ii_param_1,
	.param .u32 _Z16kernel_transposePdS_ii_param_2,
	.param .u32 _Z16kernel_transposePdS_ii_param_3
)
{
	.reg .pred 	%p<4>;
	.reg .b32 	%r<13>;
	.reg .b64 	%rd<9>;
	.reg .b64 	%fd<2>;

	ld.param.u64 	%rd1, [_Z16kernel_transposePdS_ii_param_0];
	ld.param.u64 	%rd2, [_Z16kernel_transposePdS_ii_param_1];
	ld.param.u32 	%r3, [_Z16kernel_transposePdS_ii_param_2];
	ld.param.u32 	%r4, [_Z16kernel_transposePdS_ii_param_3];
	mov.u32 	%r5, %ctaid.y;
	mov.u32 	%r6, %ntid.y;
	mov.u32 	%r7, %tid.y;
	mad.lo.s32 	%r1, %r5, %r6, %r7;
	mov.u32 	%r8, %ctaid.x;
	mov.u32 	%r9, %ntid.x;
	mov.u32 	%r10, %tid.x;
	mad.lo.s32 	%r2, %r8, %r9, %r10;
	setp.ge.s32 	%p1, %r1, %r3;
	setp.ge.s32 	%p2, %r2, %r4;
	or.pred  	%p3, %p1, %p2;
	@%p3 bra 	$L__BB0_2;
	cvta.to.global.u64 	%rd3, %rd1;
	cvta.to.global.u64 	%rd4, %rd2;
	mad.lo.s32 	%r11, %r4, %r1, %r2;
	mul.wide.s32 	%rd5, %r11, 8;
	add.s64 	%rd6, %rd3, %rd5;
	ld.global.f64 	%fd1, [%rd6];
	mad.lo.s32 	%r12, %r3, %r2, %r1;
	mul.wide.s32 	%rd7, %r12, 8;
	add.s64 	%rd8, %rd4, %rd7;
	st.global.f64 	[%rd8], %fd1;
$L__BB0_2:
	ret;

}
	// .globl	_Z11kernel_multPdS_S_iii
.visible .entry _Z11kernel_multPdS_S_iii(
	.param .u64 .ptr .align 1 _Z11kernel_multPdS_S_iii_param_0,
	.param .u64 .ptr .align 1 _Z11kernel_multPdS_S_iii_param_1,
	.param .u64 .ptr .align 1 _Z11kernel_multPdS_S_iii_param_2,
	.param .u32 _Z11kernel_multPdS_S_iii_param_3,
	.param .u32 _Z11kernel_multPdS_S_iii_param_4,
	.param .u32 _Z11kernel_multPdS_S_iii_param_5
)
{
	.reg .pred 	%p<13>;
	.reg .b32 	%r<41>;
	.reg .b64 	%rd<53>;
	.reg .b64 	%fd<68>;

	ld.param.u64 	%rd7, [_Z11kernel_multPdS_S_iii_param_0];
	ld.param.u64 	%rd8, [_Z11kernel_multPdS_S_iii_param_1];
	ld.param.u64 	%rd6, [_Z11kernel_multPdS_S_iii_param_2];
	ld.param.u32 	%r20, [_Z11kernel_multPdS_S_iii_param_3];
	ld.param.u32 	%r18, [_Z11kernel_multPdS_S_iii_param_4];
	ld.param.u32 	%r19, [_Z11kernel_multPdS_S_iii_param_5];
	cvta.to.global.u64 	%rd1, %rd8;
	cvta.to.global.u64 	%rd2, %rd7;
	mov.u32 	%r21, %ctaid.y;
	mov.u32 	%r22, %ntid.y;
	mov.u32 	%r23, %tid.y;
	mad.lo.s32 	%r1, %r21, %r22, %r23;
	mov.u32 	%r24, %ctaid.x;
	mov.u32 	%r25, %ntid.x;
	mov.u32 	%r26, %tid.x;
	mad.lo.s32 	%r2, %r24, %r25, %r26;
	setp.ge.s32 	%p1, %r1, %r20;
	setp.ge.s32 	%p2, %r2, %r19;
	or.pred  	%p3, %p1, %p2;
	@%p3 bra 	$L__BB1_14;
	setp.lt.s32 	%p4, %r18, 1;
	mov.f64 	%fd67, 0d0000000000000000;
	@%p4 bra 	$L__BB1_13;
	mul.lo.s32 	%r3, %r18, %r1;
	and.b32  	%r4, %r18, 7;
	setp.lt.u32 	%p5, %r18, 8;
	mov.f64 	%fd67, 0d0000000000000000;
	mov.b32 	%r39, 0;
	@%p5 bra 	$L__BB1_5;
	and.b32  	%r39, %r18, 2147483640;
	neg.s32 	%r37, %r39;
	shl.b32 	%r7, %r19, 3;
	mul.wide.u32 	%rd9, %r3, 8;
	add.s64 	%rd10, %rd9, %rd2;
	add.s64 	%rd52, %rd10, 32;
	mov.f64 	%fd67, 0d0000000000000000;
	mul.wide.s32 	%rd13, %r19, 8;
	mov.u32 	%r36, %r2;
$L__BB1_4:
	.pragma "nounroll";
	ld.global.f64 	%fd17, [%rd52+-32];
	mul.wide.s32 	%rd11, %r36, 8;
	add.s64 	%rd12, %rd1, %rd11;
	ld.global.f64 	%fd18, [%rd12];
	fma.rn.f64 	%fd19, %fd17, %fd18, %fd67;
	ld.global.f64 	%fd20, [%rd52+-24];
	add.s64 	%rd14, %rd12, %rd13;
	ld.global.f64 	%fd21, [%rd14];
	fma.rn.f64 	%fd22, %fd20, %fd21, %fd19;
	ld.global.f64 	%fd23, [%rd52+-16];
	add.s64 	%rd15, %rd14, %rd13;
	ld.global.f64 	%fd24, [%rd15];
	fma.rn.f64 	%fd25, %fd23, %fd24, %fd22;
	ld.global.f64 	%fd26, [%rd52+-8];
	add.s64 	%rd16, %rd15, %rd13;
	ld.global.f64 	%fd27, [%rd16];
	fma.rn.f64 	%fd28, %fd26, %fd27, %fd25;
	ld.global.f64 	%fd29, [%rd52];
	add.s64 	%rd17, %rd16, %rd13;
	ld.global.f64 	%fd30, [%rd17];
	fma.rn.f64 	%fd31, %fd29, %fd30, %fd28;
	ld.global.f64 	%fd32, [%rd52+8];
	add.s64 	%rd18, %rd17, %rd13;
	ld.global.f64 	%fd33, [%rd18];
	fma.rn.f64 	%fd34, %fd32, %fd33, %fd31;
	ld.global.f64 	%fd35, [%rd52+16];
	add.s64 	%rd19, %rd18, %rd13;
	ld.global.f64 	%fd36, [%rd19];
	fma.rn.f64 	%fd37, %fd35, %fd36, %fd34;
	ld.global.f64 	%fd38, [%rd52+24];
	add.s64 	%rd20, %rd19, %rd13;
	ld.global.f64 	%fd39, [%rd20];
	fma.rn.f64 	%fd67, %fd38, %fd39, %fd37;
	add.s32 	%r37, %r37, 8;
	add.s32 	%r36, %r36, %r7;
	add.s64 	%rd52, %rd52, 64;
	setp.ne.s32 	%p6, %r37, 0;
	@%p6 bra 	$L__BB1_4;
$L__BB1_5:
	setp.eq.s32 	%p7, %r4, 0;
	@%p7 bra 	$L__BB1_13;
	and.b32  	%r13, %r18, 3;
	setp.lt.u32 	%p8, %r4, 4;
	@%p8 bra 	$L__BB1_8;
	add.s32 	%r28, %r39, %r3;
	mul.wide.u32 	%rd21, %r28, 8;
	add.s64 	%rd22, %rd2, %rd21;
	ld.global.f64 	%fd41, [%rd22];
	mad.lo.s32 	%r29, %r39, %r19, %r2;
	mul.wide.s32 	%rd23, %r29, 8;
	add.s64 	%rd24, %rd1, %rd23;
	ld.global.f64 	%fd42, [%rd24];
	fma.rn.f64 	%fd43, %fd41, %fd42, %fd67;
	cvt.u64.u32 	%rd25, %r3;
	cvt.u64.u32 	%rd26, %r39;
	add.s64 	%rd27, %rd26, %rd25;
	shl.b64 	%rd28, %rd27, 3;
	add.s64 	%rd29, %rd2, %rd28;
	ld.global.f64 	%fd44, [%rd29+8];
	mul.wide.s32 	%rd30, %r19, 8;
	add.s64 	%rd31, %rd24, %rd30;
	ld.global.f64 	%fd45, [%rd31];
	fma.rn.f64 	%fd46, %fd44, %fd45, %fd43;
	ld.global.f64 	%fd47, [%rd29+16];
	add.s64 	%rd32, %rd31, %rd30;
	ld.global.f64 	%fd48, [%rd32];
	fma.rn.f64 	%fd49, %fd47, %fd48, %fd46;
	ld.global.f64 	%fd50, [%rd29+24];
	add.s64 	%rd33, %rd32, %rd30;
	ld.global.f64 	%fd51, [%rd33];
	fma.rn.f64 	%fd67, %fd50, %fd51, %fd49;
	add.s32 	%r39, %r39, 4;
$L__BB1_8:
	setp.eq.s32 	%p9, %r13, 0;
	@%p9 bra 	$L__BB1_13;
	setp.eq.s32 	%p10, %r13, 1;
	@%p10 bra 	$L__BB1_11;
	add.s32 	%r30, %r39, %r3;
	mul.wide.u32 	%rd34, %r30, 8;
	add.s64 	%rd35, %rd2, %rd34;
	ld.global.f64 	%fd53, [%rd35];
	mad.lo.s32 	%r31, %r39, %r19, %r2;
	mul.wide.s32 	%rd36, %r31, 8;
	add.s64 	%rd37, %rd1, %rd36;
	ld.global.f64 	%fd54, [%rd37];
	fma.rn.f64 	%fd55, %fd53, %fd54, %fd67;
	cvt.u64.u32 	%rd38, %r3;
	cvt.u64.u32 	%rd39, %r39;
	add.s64 	%rd40, %rd39, %rd38;
	shl.b64 	%rd41, %rd40, 3;
	add.s64 	%rd42, %rd2, %rd41;
	ld.global.f64 	%fd56, [%rd42+8];
	mul.wide.s32 	%rd43, %r19, 8;
	add.s64 	%rd44, %rd37, %rd43;
	ld.global.f64 	%fd57, [%rd44];
	fma.rn.f64 	%fd67, %fd56, %fd57, %fd55;
	add.s32 	%r39, %r39, 2;
$L__BB1_11:
	and.b32  	%r32, %r18, 1;
	setp.eq.b32 	%p11, %r32, 1;
	not.pred 	%p12, %p11;
	@%p12 bra 	$L__BB1_13;
	add.s32 	%r33, %r39, %r3;
	mul.wide.u32 	%rd45, %r33, 8;
	add.s64 	%rd46, %rd2, %rd45;
	ld.global.f64 	%fd58, [%rd46];
	mad.lo.s32 	%r34, %r39, %r19, %r2;
	mul.wide.s32 	%rd47, %r34, 8;
	add.s64 	%rd48, %rd1, %rd47;
	ld.global.f64 	%fd59, [%rd48];
	fma.rn.f64 	%fd67, %fd58, %fd59, %fd67;
$L__BB1_13:
	mad.lo.s32 	%r35, %r19, %r1, %r2;
	cvta.to.global.u64 	%rd49, %rd6;
	mul.wide.s32 	%rd50, %r35, 8;
	add.s64 	%rd51, %rd49, %rd50;
	st.global.f64 	[%rd51], %fd67;
$L__BB1_14:
	ret;

}


// ===== COMPILED SASS (sm_100) =====

	.target	sm_100

	.elftype	@"ET_EXEC"


//--------------------- .note.nv.tkinfo           --------------------------
	.section	.note.nv.tkinfo,"",@"SHT_NOTE"
	.sectionflags	@"SHF_NOTE_NV_TKINFO"
	.tkinfo
        /*0018*/ 	.word	0x00000002
        /*0030*/ 	.string	""
        /*0030*/ 	.string	"ptxas"
        /*0030*/ 	.string	"Cuda compilation tools, release 13.0, V13.0.88"
        /*0030*/ 	.string	"Build cuda_13.0.r13.0/compiler.36424714_0"
        /*0030*/ 	.string	"-arch sm_100 -m 64 "



//--------------------- .note.nv.cuinfo           --------------------------
	.section	.note.nv.cuinfo,"",@"SHT_NOTE"
	.sectionflags	@"SHF_NOTE_NV_CUINFO"
        /*0018*/ 	.short	0x0002
        /*001a*/ 	.short	0x0064
        /*001c*/ 	.short	0x0082
	.zero		2


//--------------------- .nv.info                  --------------------------
	.section	.nv.info,"",@"SHT_CUDA_INFO"
	.align	4


	//----- nvinfo : EIATTR_REGCOUNT
	.align		4
        /*0000*/ 	.byte	0x04, 0x2f
        /*0002*/ 	.short	(.L_1 - .L_0)
	.align		4
.L_0:
        /*0004*/ 	.word	index@(_Z16kernel_transposePdS_ii)
        /*0008*/ 	.word	0x0000000a


	//----- nvinfo : EIATTR_FRAME_SIZE
	.align		4
.L_1:
        /*000c*/ 	.byte	0x04, 0x11
        /*000e*/ 	.short	(.L_3 - .L_2)
	.align		4
.L_2:
        /*0010*/ 	.word	index@(_Z16kernel_transposePdS_ii)
        /*0014*/ 	.word	0x00000000


	//----- nvinfo : EIATTR_REGCOUNT
	.align		4
.L_3:
        /*0018*/ 	.byte	0x04, 0x2f
        /*001a*/ 	.short	(.L_5 - .L_4)
	.align		4
.L_4:
        /*001c*/ 	.word	index@(_Z11kernel_multPdS_S_iii)
        /*0020*/ 	.word	0x00000020


	//----- nvinfo : EIATTR_FRAME_SIZE
	.align		4
.L_5:
        /*0024*/ 	.byte	0x04, 0x11
        /*0026*/ 	.short	(.L_7 - .L_6)
	.align		4
.L_6:
        /*0028*/ 	.word	index@(_Z11kernel_multPdS_S_iii)
        /*002c*/ 	.word	0x00000000


	//----- nvinfo : EIATTR_MIN_STACK_SIZE
	.align		4
.L_7:
        /*0030*/ 	.byte	0x04, 0x12
        /*0032*/ 	.short	(.L_9 - .L_8)
	.align		4
.L_8:
        /*0034*/ 	.word	index@(_Z11kernel_multPdS_S_iii)
        /*0038*/ 	.word	0x00000000


	//----- nvinfo : EIATTR_MIN_STACK_SIZE
	.align		4
.L_9:
        /*003c*/ 	.byte	0x04, 0x12
        /*003e*/ 	.short	(.L_11 - .L_10)
	.align		4
.L_10:
        /*0040*/ 	.word	index@(_Z16kernel_transposePdS_ii)
        /*0044*/ 	.word	0x00000000
.L_11:


//--------------------- .nv.compat                --------------------------
	.section	.nv.compat,"",@"SHT_CUDA_COMPAT_INFO"
	.align	4
        /*0000*/ 	.byte	0x02, 0x09, 0x00, 0x00, 0x02, 0x02, 0x01, 0x00, 0x02, 0x05, 0x05, 0x00, 0x03, 0x07, 0x01, 0x01
        /*0010*/ 	.byte	0x02, 0x03, 0x00, 0x00, 0x02, 0x06, 0x01, 0x00, 0x04, 0x0b, 0x08, 0x00, 0x01, 0x00, 0x00, 0x00
        /*0020*/ 	.byte	0x00, 0x00, 0x00, 0x00


//--------------------- .nv.info._Z11kernel_multPdS_S_iii --------------------------
	.section	.nv.info._Z11kernel_multPdS_S_iii,"",@"SHT_CUDA_INFO"
	.sectionflags	@""
	.align	4


	//----- nvinfo : EIATTR_CUDA_API_VERSION
	.align		4
        /*0000*/ 	.byte	0x04, 0x37
        /*0002*/ 	.short	(.L_13 - .L_12)
.L_12:
        /*0004*/ 	.word	0x00000082


	//----- nvinfo : EIATTR_KPARAM_INFO
	.align		4
.L_13:
        /*0008*/ 	.byte	0x04, 0x17
        /*000a*/ 	.short	(.L_15 - .L_14)
.L_14:
        /*000c*/ 	.word	0x00000000
        /*0010*/ 	.short	0x0005
        /*0012*/ 	.short	0x0020
        /*0014*/ 	.byte	0x00, 0xf0, 0x11, 0x00


	//----- nvinfo : EIATTR_KPARAM_INFO
	.align		4
.L_15:
        /*0018*/ 	.byte	0x04, 0x17
        /*001a*/ 	.short	(.L_17 - .L_16)
.L_16:
        /*001c*/ 	.word	0x00000000
        /*0020*/ 	.short	0x0004
        /*0022*/ 	.short	0x001c
        /*0024*/ 	.byte	0x00, 0xf0, 0x11, 0x00


	//----- nvinfo : EIATTR_KPARAM_INFO
	.align		4
.L_17:
        /*0028*/ 	.byte	0x04, 0x17
        /*002a*/ 	.short	(.L_19 - .L_18)
.L_18:
        /*002c*/ 	.word	0x00000000
        /*0030*/ 	.short	0x0003
        /*0032*/ 	.short	0x0018
        /*0034*/ 	.byte	0x00, 0xf0, 0x11, 0x00


	//----- nvinfo : EIATTR_KPARAM_INFO
	.align		4
.L_19:
        /*0038*/ 	.byte	0x04, 0x17
        /*003a*/ 	.short	(.L_21 - .L_20)
.L_20:
        /*003c*/ 	.word	0x00000000
        /*0040*/ 	.short	0x0002
        /*0042*/ 	.short	0x0010
        /*0044*/ 	.byte	0x00, 0xf5, 0x21, 0x00


	//----- nvinfo : EIATTR_KPARAM_INFO
	.align		4
.L_21:
        /*0048*/ 	.byte	0x04, 0x17
        /*004a*/ 	.short	(.L_23 - .L_22)
.L_22:
        /*004c*/ 	.word	0x00000000
        /*0050*/ 	.short	0x0001
        /*0052*/ 	.short	0x0008
        /*0054*/ 	.byte	0x00, 0xf5, 0x21, 0x00


	//----- nvinfo : EIATTR_KPARAM_INFO
	.align		4
.L_23:
        /*0058*/ 	.byte	0x04, 0x17
        /*005a*/ 	.short	(.L_25 - .L_24)
.L_24:
        /*005c*/ 	.word	0x00000000
        /*0060*/ 	.short	0x0000
        /*0062*/ 	.short	0x0000
        /*0064*/ 	.byte	0x00, 0xf5, 0x21, 0x00


	//----- nvinfo : EIATTR_SPARSE_MMA_MASK
	.align		4
.L_25:
        /*0068*/ 	.byte	0x03, 0x50
        /*006a*/ 	.short	0x0000


	//----- nvinfo : EIATTR_MAXREG_COUNT
	.align		4
        /*006c*/ 	.byte	0x03, 0x1b
        /*006e*/ 	.short	0x00ff


	//----- nvinfo : EIATTR_MERCURY_ISA_VERSION
	.align		4
        /*0070*/ 	.byte	0x03, 0x5f
        /*0072*/ 	.short	0x0101


	//----- nvinfo : EIATTR_VRC_CTA_INIT_COUNT
	.align		4
        /*0074*/ 	.byte	0x02, 0x4a
	.zero		1
	.zero		1


	//----- nvinfo : EIATTR_EXIT_INSTR_OFFSETS
	.align		4
        /*0078*/ 	.byte	0x04, 0x1c
        /*007a*/ 	.short	(.L_27 - .L_26)


	//   ....[0]....
.L_26:
        /*007c*/ 	.word	0x000000d0


	//   ....[1]....
        /*0080*/ 	.word	0x000008f0


	//----- nvinfo : EIATTR_CBANK_PARAM_SIZE
	.align		4
.L_27:
        /*0084*/ 	.byte	0x03, 0x19
        /*0086*/ 	.short	0x0024


	//----- nvinfo : EIATTR_PARAM_CBANK
	.align		4
        /*0088*/ 	.byte	0x04, 0x0a
        /*008a*/ 	.short	(.L_29 - .L_28)
	.align		4
.L_28:
        /*008c*/ 	.word	index@(.nv.constant0._Z11kernel_multPdS_S_iii)
        /*0090*/ 	.short	0x0380
        /*0092*/ 	.short	0x0024


	//----- nvinfo : EIATTR_SW_WAR
	.align		4
.L_29:
        /*0094*/ 	.byte	0x04, 0x36
        /*0096*/ 	.short	(.L_31 - .L_30)
.L_30:
        /*0098*/ 	.word	0x00000008
.L_31:


//--------------------- .nv.info._Z16kernel_transposePdS_ii --------------------------
	.section	.nv.info._Z16kernel_transposePdS_ii,"",@"SHT_CUDA_INFO"
	.sectionflags	@""
	.align	4


	//----- nvinfo : EIATTR_CUDA_API_VERSION
	.align		4
        /*0000*/ 	.byte	0x04, 0x37
        /*0002*/ 	.short	(.L_33 - .L_32)
.L_32:
        /*0004*/ 	.word	0x00000082


	//----- nvinfo : EIATTR_KPARAM_INFO
	.align		4
.L_33:
        /*0008*/ 	.byte	0x04, 0x17
        /*000a*/ 	.short	(.L_35 - .L_34)
.L_34:
        /*000c*/ 	.word	0x00000000
        /*0010*/ 	.short	0x0003
        /*0012*/ 	.short	0x0014
        /*0014*/ 	.byte	0x00, 0xf0, 0x11, 0x00


	//----- nvinfo : EIATTR_KPARAM_INFO
	.align		4
.L_35:
        /*0018*/ 	.byte	0x04, 0x17
        /*001a*/ 	.short	(.L_37 - .L_36)
.L_36:
        /*001c*/ 	.word	0x00000000
        /*0020*/ 	.short	0x0002
        /*0022*/ 	.short	0x0010
        /*0024*/ 	.byte	0x00, 0xf0, 0x11, 0x00


	//----- nvinfo : EIATTR_KPARAM_INFO
	.align		4
.L_37:
        /*0028*/ 	.byte	0x04, 0x17
        /*002a*/ 	.short	(.L_39 - .L_38)
.L_38:
        /*002c*/ 	.word	0x00000000
        /*0030*/ 	.short	0x0001
        /*0032*/ 	.short	0x0008
        /*0034*/ 	.byte	0x00, 0xf5, 0x21, 0x00


	//----- nvinfo : EIATTR_KPARAM_INFO
	.align		4
.L_39:
        /*0038*/ 	.byte	0x04, 0x17
        /*003a*/ 	.short	(.L_41 - .L_40)
.L_40:
        /*003c*/ 	.word	0x00000000
        /*0040*/ 	.short	0x0000
        /*0042*/ 	.short	0x0000
        /*0044*/ 	.byte	0x00, 0xf5, 0x21, 0x00


	//----- nvinfo : EIATTR_SPARSE_MMA_MASK
	.align		4
.L_41:
        /*0048*/ 	.byte	0x03, 0x50
        /*004a*/ 	.short	0x0000


	//----- nvinfo : EIATTR_MAXREG_COUNT
	.align		4
        /*004c*/ 	.byte	0x03, 0x1b
        /*004e*/ 	.short	0x00ff


	//----- nvinfo : EIATTR_MERCURY_ISA_VERSION
	.align		4
        /*0050*/ 	.byte	0x03, 0x5f
        /*0052*/ 	.short	0x0101


	//----- nvinfo : EIATTR_VRC_CTA_INIT_COUNT
	.align		4
        /*0054*/ 	.byte	0x02, 0x4a
	.zero		1
	.zero		1


	//----- nvinfo : EIATTR_EXIT_INSTR_OFFSETS
	.align		4
        /*0058*/ 	.byte	0x04, 0x1c
        /*005a*/ 	.short	(.L_43 - .L_42)


	//   ....[0]....
.L_42:
        /*005c*/ 	.word	0x000000c0


	//   ....[1]....
        /*0060*/ 	.word	0x00000160


	//----- nvinfo : EIATTR_CBANK_PARAM_SIZE
	.align		4
.L_43:
        /*0064*/ 	.byte	0x03, 0x19
        /*0066*/ 	.short	0x0018


	//----- nvinfo : EIATTR_PARAM_CBANK
	.align		4
        /*0068*/ 	.byte	0x04, 0x0a
        /*006a*/ 	.short	(.L_45 - .L_44)
	.align		4
.L_44:
        /*006c*/ 	.word	index@(.nv.constant0._Z16kernel_transposePdS_ii)
        /*0070*/ 	.short	0x0380
        /*0072*/ 	.short	0x0018


	//----- nvinfo : EIATTR_SW_WAR
	.align		4
.L_45:
        /*0074*/ 	.byte	0x04, 0x36
        /*0076*/ 	.short	(.L_47 - .L_46)
.L_46:
        /*0078*/ 	.word	0x00000008
.L_47:


//--------------------- .nv.callgraph             --------------------------
	.section	.nv.callgraph,"",@"SHT_CUDA_CALLGRAPH"
	.align	4
	.sectionentsize	8
	.align		4
        /*0000*/ 	.word	0x00000000
	.align		4
        /*0004*/ 	.word	0xffffffff
	.align		4
        /*0008*/ 	.word	0x00000000
	.align		4
        /*000c*/ 	.word	0xfffffffe
	.align		4
        /*0010*/ 	.word	0x00000000
	.align		4
        /*0014*/ 	.word	0xfffffffd
	.align		4
        /*0018*/ 	.word	0x00000000
	.align		4
        /*001c*/ 	.word	0xfffffffc


//--------------------- .text._Z11kernel_multPdS_S_iii --------------------------
	.section	.text._Z11kernel_multPdS_S_iii,"ax",@progbits
	.align	128
        .global         _Z11kernel_multPdS_S_iii
        .type           _Z11kernel_multPdS_S_iii,@function
        .size           _Z11kernel_multPdS_S_iii,(.L_x_6 - _Z11kernel_multPdS_S_iii)
        .other          _Z11kernel_multPdS_S_iii,@"STO_CUDA_ENTRY STV_DEFAULT"
_Z11kernel_multPdS_S_iii:
.text._Z11kernel_multPdS_S_iii:
[----:B------:R-:W-:Y:S01]  /*0000*/  LDC R1, c[0x0][0x37c] ;  /* 0x0000df00ff017b82 */ /* 0x000fe20000000800 */
[----:B------:R-:W0:Y:S07]  /*0010*/  S2R R4, SR_TID.X ;  /* 0x0000000000047919 */ /* 0x000e2e0000002100 */
[----:B------:R-:W1:Y:S01]  /*0020*/  LDC R2, c[0x0][0x364] ;  /* 0x0000d900ff027b82 */ /* 0x000e620000000800 */
[----:B------:R-:W2:Y:S01]  /*0030*/  LDCU UR6, c[0x0][0x398] ;  /* 0x00007300ff0677ac */ /* 0x000ea20008000800 */
[----:B------:R-:W1:Y:S06]  /*0040*/  S2R R5, SR_TID.Y ;  /* 0x0000000000057919 */ /* 0x000e6c0000002200 */
[----:B------:R-:W0:Y:S08]  /*0050*/  S2UR UR5, SR_CTAID.X ;  /* 0x00000000000579c3 */ /* 0x000e300000002500 */
[----:B------:R-:W0:Y:S08]  /*0060*/  LDC R3, c[0x0][0x360] ;  /* 0x0000d800ff037b82 */ /* 0x000e300000000800 */
[----:B------:R-:W1:Y:S08]  /*0070*/  S2UR UR4, SR_CTAID.Y ;  /* 0x00000000000479c3 */ /* 0x000e700000002600 */
[----:B------:R-:W3:Y:S01]  /*0080*/  LDC R0, c[0x0][0x3a0] ;  /* 0x0000e800ff007b82 */ /* 0x000ee20000000800 */
[----:B0-----:R-:W-:-:S02]  /*0090*/  IMAD R3, R3, UR5, R4 ;  /* 0x0000000503037c24 */ /* 0x001fc4000f8e0204 */
[----:B-1----:R-:W-:-:S03]  /*00a0*/  IMAD R2, R2, UR4, R5 ;  /* 0x0000000402027c24 */ /* 0x002fc6000f8e0205 */
[----:B---3--:R-:W-:-:S04]  /*00b0*/  ISETP.GE.AND P0, PT, R3, R0, PT ;  /* 0x000000000300720c */ /* 0x008fc80003f06270 */
[----:B--2---:R-:W-:-:S13]  /*00c0*/  ISETP.GE.OR P0, PT, R2, UR6, P0 ;  /* 0x0000000602007c0c */ /* 0x004fda0008706670 */
[----:B------:R-:W-:Y:S05]  /*00d0*/  @P0 EXIT ;  /* 0x000000000000094d */ /* 0x000fea0003800000 */
[----:B------:R-:W0:Y:S01]  /*00e0*/  LDC R5, c[0x0][0x39c] ;  /* 0x0000e700ff057b82 */ /* 0x000e220000000800 */
[----:B------:R-:W1:Y:S01]  /*00f0*/  LDCU.64 UR4, c[0x0][0x358] ;  /* 0x00006b00ff0477ac */ /* 0x000e620008000a00 */
[----:B------:R-:W-:Y:S02]  /*0100*/  CS2R R18, SRZ ;  /* 0x0000000000127805 */ /* 0x000fe4000001ff00 */
[----:B0-----:R-:W-:-:S13]  /*0110*/  ISETP.GE.AND P0, PT, R5, 0x1, PT ;  /* 0x000000010500780c */ /* 0x001fda0003f06270 */
[----:B-1----:R-:W-:Y:S05]  /*0120*/  @!P0 BRA `(.L_x_0) ;  /* 0x0000000400e08947 */ /* 0x002fea0003800000 */
[C---:B------:R-:W-:Y:S01]  /*0130*/  ISETP.GE.U32.AND P1, PT, R5.reuse, 0x8, PT ;  /* 0x000000080500780c */ /* 0x040fe20003f26070 */
[----:B------:R-:W-:Y:S01]  /*0140*/  HFMA2 R7, -RZ, RZ, 0, 0 ;  /* 0x00000000ff077431 */ /* 0x000fe200000001ff */
[----:B------:R-:W-:Y:S01]  /*0150*/  LOP3.LUT R4, R5, 0x7, RZ, 0xc0, !PT ;  /* 0x0000000705047812 */ /* 0x000fe200078ec0ff */
[----:B------:R-:W-:Y:S01]  /*0160*/  IMAD R6, R2, R5, RZ ;  /* 0x0000000502067224 */ /* 0x000fe200078e02ff */
[----:B------:R-:W-:Y:S02]  /*0170*/  CS2R R18, SRZ ;  /* 0x0000000000127805 */ /* 0x000fe4000001ff00 */
[----:B------:R-:W-:-:S07]  /*0180*/  ISETP.NE.AND P0, PT, R4, RZ, PT ;  /* 0x000000ff0400720c */ /* 0x000fce0003f05270 */
[----:B------:R-:W-:Y:S06]  /*0190*/  @!P1 BRA `(.L_x_1) ;  /* 0x0000000000c49947 */ /* 0x000fec0003800000 */
[----:B------:R-:W0:Y:S01]  /*01a0*/  LDC.64 R8, c[0x0][0x380] ;  /* 0x0000e000ff087b82 */ /* 0x000e220000000a00 */
[----:B------:R-:W-:Y:S01]  /*01b0*/  LOP3.LUT R7, R5, 0x7ffffff8, RZ, 0xc0, !PT ;  /* 0x7ffffff805077812 */ /* 0x000fe200078ec0ff */
[----:B------:R-:W-:Y:S01]  /*01c0*/  IMAD.MOV.U32 R27, RZ, RZ, R3 ;  /* 0x000000ffff1b7224 */ /* 0x000fe200078e0003 */
[----:B------:R-:W-:-:S03]  /*01d0*/  CS2R R18, SRZ ;  /* 0x0000000000127805 */ /* 0x000fc6000001ff00 */
[----:B------:R-:W-:Y:S02]  /*01e0*/  IMAD.MOV R26, RZ, RZ, -R7 ;  /* 0x000000ffff1a7224 */ /* 0x000fe400078e0a07 */
[----:B0-----:R-:W-:-:S03]  /*01f0*/  IMAD.WIDE.U32 R8, R6, 0x8, R8 ;  /* 0x0000000806087825 */ /* 0x001fc600078e0008 */
[----:B------:R-:W-:-:S04]  /*0200*/  IADD3 R10, P1, PT, R8, 0x20, RZ ;  /* 0x00000020080a7810 */ /* 0x000fc80007f3e0ff */
[----:B------:R-:W-:-:S09]  /*0210*/  IADD3.X R11, PT, PT, RZ, R9, RZ, P1, !PT ;  /* 0x00000009ff0b7210 */ /* 0x000fd20000ffe4ff */
.L_x_2:
[----:B------:R-:W0:Y:S01]  /*0220*/  LDC.64 R22, c[0x0][0x388] ;  /* 0x0000e200ff167b82 */ /* 0x000e220000000a00 */
[----:B------:R-:W-:Y:S01]  /*0230*/  MOV R8, R10 ;  /* 0x0000000a00087202 */ /* 0x000fe20000000f00 */
[----:B------:R-:W-:-:S05]  /*0240*/  IMAD.MOV.U32 R9, RZ, RZ, R11 ;  /* 0x000000ffff097224 */ /* 0x000fca00078e000b */
[----:B------:R-:W2:Y:S04]  /*0250*/  LDG.E.64 R14, desc[UR4][R8.64+-0x20] ;  /* 0xffffe004080e7981 */ /* 0x000ea8000c1e1b00 */
[----:B------:R-:W3:Y:S01]  /*0260*/  LDG.E.64 R10, desc[UR4][R8.64+-0x18] ;  /* 0xffffe804080a7981 */ /* 0x000ee2000c1e1b00 */
[----:B0-----:R-:W-:-:S05]  /*0270*/  IMAD.WIDE R22, R27, 0x8, R22 ;  /* 0x000000081b167825 */ /* 0x001fca00078e0216 */
[----:B------:R-:W2:Y:S01]  /*0280*/  LDG.E.64 R12, desc[UR4][R22.64] ;  /* 0x00000004160c7981 */ /* 0x000ea2000c1e1b00 */
[----:B------:R-:W-:-:S05]  /*0290*/  IMAD.WIDE R28, R0, 0x8, R22 ;  /* 0x00000008001c7825 */ /* 0x000fca00078e0216 */
[----:B------:R-:W3:Y:S01]  /*02a0*/  LDG.E.64 R16, desc[UR4][R28.64] ;  /* 0x000000041c107981 */ /* 0x000ee2000c1e1b00 */
[C---:B------:R-:W-:Y:S01]  /*02b0*/  IMAD.WIDE R24, R0.reuse, 0x8, R28 ;  /* 0x0000000800187825 */ /* 0x040fe200078e021c */
[----:B--2---:R-:W-:Y:S02]  /*02c0*/  DFMA R18, R14, R12, R18 ;  /* 0x0000000c0e12722b */ /* 0x004fe40000000012 */
[----:B------:R-:W2:Y:S04]  /*02d0*/  LDG.E.64 R14, desc[UR4][R8.64+-0x10] ;  /* 0xfffff004080e7981 */ /* 0x000ea8000c1e1b00 */
[----:B------:R-:W2:Y:S01]  /*02e0*/  LDG.E.64 R12, desc[UR4][R24.64] ;  /* 0x00000004180c7981 */ /* 0x000ea2000c1e1b00 */
[----:B------:R-:W-:Y:S01]  /*02f0*/  IMAD.WIDE R20, R0, 0x8, R24 ;  /* 0x0000000800147825 */ /* 0x000fe200078e0218 */
[----:B---3--:R-:W-:-:S02]  /*0300*/  DFMA R16, R10, R16, R18 ;  /* 0x000000100a10722b */ /* 0x008fc40000000012 */
[----:B------:R-:W3:Y:S04]  /*0310*/  LDG.E.64 R10, desc[UR4][R8.64+-0x8] ;  /* 0xfffff804080a7981 */ /* 0x000ee8000c1e1b00 */
        /* <DEDUP_REMOVED lines=9> */
[----:B------:R-:W-:-:S03]  /*03b0*/  IMAD.WIDE R24, R0, 0x8, R28 ;  /* 0x0000000800187825 */ /* 0x000fc600078e021c */
[----:B------:R-:W4:Y:S01]  /*03c0*/  LDG.E.64 R22, desc[UR4][R8.64+0x18] ;  /* 0x0000180408167981 */ /* 0x000f22000c1e1b00 */
[----:B------:R-:W-:-:S06]  /*03d0*/  IMAD.WIDE R20, R0, 0x8, R24 ;  /* 0x0000000800147825 */ /* 0x000fcc00078e0218 */
[----:B------:R-:W4:Y:S01]  /*03e0*/  LDG.E.64 R20, desc[UR4][R20.64] ;  /* 0x0000000414147981 */ /* 0x000f22000c1e1b00 */
[----:B--2---:R-:W-:-:S03]  /*03f0*/  DFMA R14, R16, R14, R18 ;  /* 0x0000000e100e722b */ /* 0x004fc60000000012 */
[----:B------:R-:W2:Y:S04]  /*0400*/  LDG.E.64 R16, desc[UR4][R8.64+0x10] ;  /* 0x0000100408107981 */ /* 0x000ea8000c1e1b00 */
[----:B------:R-:W2:Y:S01]  /*0410*/  LDG.E.64 R18, desc[UR4][R24.64] ;  /* 0x0000000418127981 */ /* 0x000ea2000c1e1b00 */
[----:B------:R-:W-:Y:S01]  /*0420*/  IADD3 R26, PT, PT, R26, 0x8, RZ ;  /* 0x000000081a1a7810 */ /* 0x000fe20007ffe0ff */
[----:B---3--:R-:W-:-:S03]  /*0430*/  DFMA R10, R10, R12, R14 ;  /* 0x0000000c0a0a722b */ /* 0x008fc6000000000e */
[----:B------:R-:W-:Y:S02]  /*0440*/  ISETP.NE.AND P1, PT, R26, RZ, PT ;  /* 0x000000ff1a00720c */ /* 0x000fe40003f25270 */
[----:B------:R-:W-:-:S03]  /*0450*/  LEA R27, R0, R27, 0x3 ;  /* 0x0000001b001b7211 */ /* 0x000fc600078e18ff */
[----:B--2---:R-:W-:Y:S01]  /*0460*/  DFMA R18, R16, R18, R10 ;  /* 0x000000121012722b */ /* 0x004fe2000000000a */
[----:B------:R-:W-:-:S07]  /*0470*/  IADD3 R10, P2, PT, R8, 0x40, RZ ;  /* 0x00000040080a7810 */ /* 0x000fce0007f5e0ff */
[----:B----4-:R-:W-:Y:S01]  /*0480*/  DFMA R18, R22, R20, R18 ;  /* 0x000000141612722b */ /* 0x010fe20000000012 */
[----:B------:R-:W-:Y:S01]  /*0490*/  IMAD.X R11, RZ, RZ, R9, P2 ;  /* 0x000000ffff0b7224 */ /* 0x000fe200010e0609 */
[----:B------:R-:W-:Y:S09]  /*04a0*/  @P1 BRA `(.L_x_2) ;  /* 0xfffffffc005c1947 */ /* 0x000ff2000383ffff */
.L_x_1:
[----:B------:R-:W-:Y:S05]  /*04b0*/  @!P0 BRA `(.L_x_0) ;  /* 0x0000000000fc8947 */ /* 0x000fea0003800000 */
[----:B------:R-:W-:Y:S02]  /*04c0*/  ISETP.GE.U32.AND P1, PT, R4, 0x4, PT ;  /* 0x000000040400780c */ /* 0x000fe40003f26070 */
[----:B------:R-:W-:-:S04]  /*04d0*/  LOP3.LUT R26, R5, 0x3, RZ, 0xc0, !PT ;  /* 0x00000003051a7812 */ /* 0x000fc800078ec0ff */
[----:B------:R-:W-:-:S07]  /*04e0*/  ISETP.NE.AND P0, PT, R26, RZ, PT ;  /* 0x000000ff1a00720c */ /* 0x000fce0003f05270 */
[----:B------:R-:W-:Y:S06]  /*04f0*/  @!P1 BRA `(.L_x_3) ;  /* 0x00000000006c9947 */ /* 0x000fec0003800000 */
[----:B------:R-:W0:Y:S01]  /*0500*/  LDC.64 R24, c[0x0][0x380] ;  /* 0x0000e000ff187b82 */ /* 0x000e220000000a00 */
[----:B------:R-:W1:Y:S01]  /*0510*/  LDCU.64 UR6, c[0x0][0x380] ;  /* 0x00007000ff0677ac */ /* 0x000e620008000a00 */
[C---:B------:R-:W-:Y:S01]  /*0520*/  IMAD.IADD R9, R6.reuse, 0x1, R7 ;  /* 0x0000000106097824 */ /* 0x040fe200078e0207 */
[----:B------:R-:W-:Y:S01]  /*0530*/  IADD3 R4, P1, PT, R6, R7, RZ ;  /* 0x0000000706047210 */ /* 0x000fe20007f3e0ff */
[----:B------:R-:W-:-:S04]  /*0540*/  IMAD R13, R7, R0, R3 ;  /* 0x00000000070d7224 */ /* 0x000fc800078e0203 */
[----:B------:R-:W2:Y:S01]  /*0550*/  LDC.64 R10, c[0x0][0x388] ;  /* 0x0000e200ff0a7b82 */ /* 0x000ea20000000a00 */
[----:B0-----:R-:W-:-:S06]  /*0560*/  IMAD.WIDE.U32 R24, R9, 0x8, R24 ;  /* 0x0000000809187825 */ /* 0x001fcc00078e0018 */
[----:B------:R-:W3:Y:S01]  /*0570*/  LDG.E.64 R24, desc[UR4][R24.64] ;  /* 0x0000000418187981 */ /* 0x000ee2000c1e1b00 */
[----:B--2---:R-:W-:Y:S01]  /*0580*/  IMAD.WIDE R10, R13, 0x8, R10 ;  /* 0x000000080d0a7825 */ /* 0x004fe200078e020a */
[----:B------:R-:W-:Y:S02]  /*0590*/  IADD3.X R13, PT, PT, RZ, RZ, RZ, P1, !PT ;  /* 0x000000ffff0d7210 */ /* 0x000fe40000ffe4ff */
[----:B-1----:R-:W-:Y:S02]  /*05a0*/  LEA R28, P1, R4, UR6, 0x3 ;  /* 0x00000006041c7c11 */ /* 0x002fe4000f8218ff */
[----:B------:R-:W3:Y:S01]  /*05b0*/  LDG.E.64 R8, desc[UR4][R10.64] ;  /* 0x000000040a087981 */ /* 0x000ee2000c1e1b00 */
[----:B------:R-:W-:Y:S01]  /*05c0*/  IMAD.WIDE R14, R0, 0x8, R10 ;  /* 0x00000008000e7825 */ /* 0x000fe200078e020a */
[----:B------:R-:W-:-:S05]  /*05d0*/  LEA.HI.X R29, R4, UR7, R13, 0x3, P1 ;  /* 0x00000007041d7c11 */ /* 0x000fca00088f1c0d */
[----:B------:R-:W2:Y:S01]  /*05e0*/  LDG.E.64 R12, desc[UR4][R28.64+0x8] ;  /* 0x000008041c0c7981 */ /* 0x000ea2000c1e1b00 */
[----:B------:R-:W-:-:S03]  /*05f0*/  IMAD.WIDE R20, R0, 0x8, R14 ;  /* 0x0000000800147825 */ /* 0x000fc600078e020e */
[----:B------:R-:W2:Y:S04]  /*0600*/  LDG.E.64 R10, desc[UR4][R14.64] ;  /* 0x000000040e0a7981 */ /* 0x000ea8000c1e1b00 */
[----:B------:R-:W4:Y:S01]  /*0610*/  LDG.E.64 R16, desc[UR4][R20.64] ;  /* 0x0000000414107981 */ /* 0x000f22000c1e1b00 */
[----:B------:R-:W-:-:S03]  /*0620*/  IMAD.WIDE R22, R0, 0x8, R20 ;  /* 0x0000000800167825 */ /* 0x000fc600078e0214 */
[----:B------:R-:W4:Y:S04]  /*0630*/  LDG.E.64 R14, desc[UR4][R28.64+0x10] ;  /* 0x000010041c0e7981 */ /* 0x000f28000c1e1b00 */
[----:B------:R-:W5:Y:S04]  /*0640*/  LDG.E.64 R20, desc[UR4][R28.64+0x18] ;  /* 0x000018041c147981 */ /* 0x000f68000c1e1b00 */
[----:B------:R-:W5:Y:S01]  /*0650*/  LDG.E.64 R22, desc[UR4][R22.64] ;  /* 0x0000000416167981 */ /* 0x000f62000c1e1b00 */
[----:B------:R-:W-:Y:S01]  /*0660*/  VIADD R7, R7, 0x4 ;  /* 0x0000000407077836 */ /* 0x000fe20000000000 */
[----:B---3--:R-:W-:-:S08]  /*0670*/  DFMA R8, R24, R8, R18 ;  /* 0x000000081808722b */ /* 0x008fd00000000012 */
[----:B--2---:R-:W-:-:S08]  /*0680*/  DFMA R8, R12, R10, R8 ;  /* 0x0000000a0c08722b */ /* 0x004fd00000000008 */
[----:B----4-:R-:W-:-:S08]  /*0690*/  DFMA R8, R14, R16, R8 ;  /* 0x000000100e08722b */ /* 0x010fd00000000008 */
[----:B-----5:R-:W-:-:S11]  /*06a0*/  DFMA R18, R20, R22, R8 ;  /* 0x000000161412722b */ /* 0x020fd60000000008 */
.L_x_3:
[----:B------:R-:W-:Y:S05]  /*06b0*/  @!P0 BRA `(.L_x_0) ;  /* 0x00000000007c8947 */ /* 0x000fea0003800000 */
[----:B------:R-:W-:Y:S01]  /*06c0*/  ISETP.NE.AND P1, PT, R26, 0x1, PT ;  /* 0x000000011a00780c */ /* 0x000fe20003f25270 */
[----:B------:R-:W0:Y:S01]  /*06d0*/  LDC.64 R10, c[0x0][0x380] ;  /* 0x0000e000ff0a7b82 */ /* 0x000e220000000a00 */
[----:B------:R-:W-:-:S04]  /*06e0*/  LOP3.LUT R14, R5, 0x1, RZ, 0xc0, !PT ;  /* 0x00000001050e7812 */ /* 0x000fc800078ec0ff */
[----:B------:R-:W-:-:S03]  /*06f0*/  ISETP.NE.U32.AND P0, PT, R14, 0x1, PT ;  /* 0x000000010e00780c */ /* 0x000fc60003f05070 */
[----:B------:R-:W1:Y:S04]  /*0700*/  LDC.64 R20, c[0x0][0x388] ;  /* 0x0000e200ff147b82 */ /* 0x000e680000000a00 */
[CC--:B------:R-:W-:Y:S01]  /*0710*/  @P1 IADD3 R15, PT, PT, R6.reuse, R7.reuse, RZ ;  /* 0x00000007060f1210 */ /* 0x0c0fe20007ffe0ff */
[C---:B------:R-:W-:Y:S01]  /*0720*/  @P1 IMAD R17, R7.reuse, R0, R3 ;  /* 0x0000000007111224 */ /* 0x040fe200078e0203 */
[----:B------:R-:W-:Y:S01]  /*0730*/  @P1 IADD3 R16, P2, PT, R6, R7, RZ ;  /* 0x0000000706101210 */ /* 0x000fe20007f5e0ff */
[----:B------:R-:W-:Y:S01]  /*0740*/  @P1 VIADD R7, R7, 0x2 ;  /* 0x0000000207071836 */ /* 0x000fe20000000000 */
[----:B------:R-:W2:Y:S08]  /*0750*/  @P1 LDC.64 R8, c[0x0][0x380] ;  /* 0x0000e000ff081b82 */ /* 0x000eb00000000a00 */
[----:B------:R-:W3:Y:S01]  /*0760*/  LDC.64 R12, c[0x0][0x380] ;  /* 0x0000e000ff0c7b82 */ /* 0x000ee20000000a00 */
[----:B0-----:R-:W-:-:S06]  /*0770*/  @P1 IMAD.WIDE.U32 R14, R15, 0x8, R10 ;  /* 0x000000080f0e1825 */ /* 0x001fcc00078e000a */
[----:B------:R-:W4:Y:S01]  /*0780*/  @P1 LDG.E.64 R14, desc[UR4][R14.64] ;  /* 0x000000040e0e1981 */ /* 0x000f22000c1e1b00 */
[----:B------:R-:W0:Y:S01]  /*0790*/  LDC.64 R4, c[0x0][0x388] ;  /* 0x0000e200ff047b82 */ /* 0x000e220000000a00 */
[----:B-1----:R-:W-:Y:S01]  /*07a0*/  @P1 IMAD.WIDE R20, R17, 0x8, R20 ;  /* 0x0000000811141825 */ /* 0x002fe200078e0214 */
[----:B------:R-:W-:-:S04]  /*07b0*/  @P1 IADD3.X R17, PT, PT, RZ, RZ, RZ, P2, !PT ;  /* 0x000000ffff111210 */ /* 0x000fc800017fe4ff */
[----:B------:R-:W4:Y:S01]  /*07c0*/  @P1 LDG.E.64 R10, desc[UR4][R20.64] ;  /* 0x00000004140a1981 */ /* 0x000f22000c1e1b00 */
[----:B--2---:R-:W-:Y:S01]  /*07d0*/  @P1 LEA R8, P2, R16, R8, 0x3 ;  /* 0x0000000810081211 */ /* 0x004fe200078418ff */
[----:B------:R-:W-:-:S03]  /*07e0*/  @P1 IMAD.WIDE R22, R0, 0x8, R20 ;  /* 0x0000000800161825 */ /* 0x000fc600078e0214 */
[----:B------:R-:W-:Y:S01]  /*07f0*/  @P1 LEA.HI.X R9, R16, R9, R17, 0x3, P2 ;  /* 0x0000000910091211 */ /* 0x000fe200010f1c11 */
[----:B------:R-:W-:Y:S01]  /*0800*/  @!P0 IMAD R25, R7, R0, R3 ;  /* 0x0000000007198224 */ /* 0x000fe200078e0203 */
[----:B------:R-:W-:Y:S02]  /*0810*/  @!P0 IADD3 R17, PT, PT, R6, R7, RZ ;  /* 0x0000000706118210 */ /* 0x000fe40007ffe0ff */
[----:B------:R-:W2:Y:S04]  /*0820*/  @P1 LDG.E.64 R6, desc[UR4][R22.64] ;  /* 0x0000000416061981 */ /* 0x000ea8000c1e1b00 */
[----:B------:R-:W2:Y:S01]  /*0830*/  @P1 LDG.E.64 R8, desc[UR4][R8.64+0x8] ;  /* 0x0000080408081981 */ /* 0x000ea2000c1e1b00 */
[----:B---3--:R-:W-:-:S04]  /*0840*/  @!P0 IMAD.WIDE.U32 R12, R17, 0x8, R12 ;  /* 0x00000008110c8825 */ /* 0x008fc800078e000c */
[----:B0-----:R-:W-:Y:S02]  /*0850*/  @!P0 IMAD.WIDE R4, R25, 0x8, R4 ;  /* 0x0000000819048825 */ /* 0x001fe400078e0204 */
[----:B------:R-:W3:Y:S04]  /*0860*/  @!P0 LDG.E.64 R12, desc[UR4][R12.64] ;  /* 0x000000040c0c8981 */ /* 0x000ee8000c1e1b00 */
[----:B------:R-:W3:Y:S01]  /*0870*/  @!P0 LDG.E.64 R4, desc[UR4][R4.64] ;  /* 0x0000000404048981 */ /* 0x000ee2000c1e1b00 */
[----:B----4-:R-:W-:-:S08]  /*0880*/  @P1 DFMA R10, R14, R10, R18 ;  /* 0x0000000a0e0a122b */ /* 0x010fd00000000012 */
[----:B--2---:R-:W-:-:S08]  /*0890*/  @P1 DFMA R18, R8, R6, R10 ;  /* 0x000000060812122b */ /* 0x004fd0000000000a */
[----:B---3--:R-:W-:-:S11]  /*08a0*/  @!P0 DFMA R18, R12, R4, R18 ;  /* 0x000000040c12822b */ /* 0x008fd60000000012 */
.L_x_0:
[----:B------:R-:W0:Y:S01]  /*08b0*/  LDC.64 R4, c[0x0][0x390] ;  /* 0x0000e400ff047b82 */ /* 0x000e220000000a00 */
[----:B------:R-:W-:-:S04]  /*08c0*/  IMAD R3, R2, R0, R3 ;  /* 0x0000000002037224 */ /* 0x000fc800078e0203 */
[----:B0-----:R-:W-:-:S05]  /*08d0*/  IMAD.WIDE R2, R3, 0x8, R4 ;  /* 0x0000000803027825 */ /* 0x001fca00078e0204 */
[----:B------:R-:W-:Y:S01]  /*08e0*/  STG.E.64 desc[UR4][R2.64], R18 ;  /* 0x0000001202007986 */ /* 0x000fe2000c101b04 */
[----:B------:R-:W-:Y:S05]  /*08f0*/  EXIT ;  /* 0x000000000000794d */ /* 0x000fea0003800000 */
.L_x_4:
[----:B------:R-:W-:-:S00]  /*0900*/  BRA `(.L_x_4) ;  /* 0xfffffffc00fc7947 */ /* 0x000fc0000383ffff */
[----:B------:R-:W-:-:S00]  /*0910*/  NOP ;  /* 0x0000000000007918 */ /* 0x000fc00000000000 */
        /* <DEDUP_REMOVED lines=14> */
.L_x_6:


//--------------------- .text._Z16kernel_transposePdS_ii --------------------------
	.section	.text._Z16kernel_transposePdS_ii,"ax",@progbits
	.align	128
        .global         _Z16kernel_transposePdS_ii
        .type           _Z16kernel_transposePdS_ii,@function
        .size           _Z16kernel_transposePdS_ii,(.L_x_7 - _Z16kernel_transposePdS_ii)
        .other          _Z16kernel_transposePdS_ii,@"STO_CUDA_ENTRY STV_DEFAULT"
_Z16kernel_transposePdS_ii:
.text._Z16kernel_transposePdS_ii:
[----:B------:R-:W-:Y:S01]  /*0000*/  LDC R1, c[0x0][0x37c] ;  /* 0x0000df00ff017b82 */ /* 0x000fe20000000800 */
[----:B------:R-:W0:Y:S07]  /*0010*/  S2R R2, SR_TID.X ;  /* 0x0000000000027919 */ /* 0x000e2e0000002100 */
[----:B------:R-:W1:Y:S01]  /*0020*/  LDC R0, c[0x0][0x364] ;  /* 0x0000d900ff007b82 */ /* 0x000e620000000800 */
[----:B------:R-:W2:Y:S01]  /*0030*/  LDCU.64 UR6, c[0x0][0x390] ;  /* 0x00007200ff0677ac */ /* 0x000ea20008000a00 */
[----:B------:R-:W1:Y:S06]  /*0040*/  S2R R3, SR_TID.Y ;  /* 0x0000000000037919 */ /* 0x000e6c0000002200 */
[----:B------:R-:W0:Y:S08]  /*0050*/  S2UR UR5, SR_CTAID.X ;  /* 0x00000000000579c3 */ /* 0x000e300000002500 */
[----:B------:R-:W0:Y:S08]  /*0060*/  LDC R7, c[0x0][0x360] ;  /* 0x0000d800ff077b82 */ /* 0x000e300000000800 */
[----:B------:R-:W1:Y:S01]  /*0070*/  S2UR UR4, SR_CTAID.Y ;  /* 0x00000000000479c3 */ /* 0x000e620000002600 */
[----:B0-----:R-:W-:-:S05]  /*0080*/  IMAD R7, R7, UR5, R2 ;  /* 0x0000000507077c24 */ /* 0x001fca000f8e0202 */
[----:B--2---:R-:W-:Y:S01]  /*0090*/  ISETP.GE.AND P0, PT, R7, UR7, PT ;  /* 0x0000000707007c0c */ /* 0x004fe2000bf06270 */
[----:B-1----:R-:W-:-:S05]  /*00a0*/  IMAD R0, R0, UR4, R3 ;  /* 0x0000000400007c24 */ /* 0x002fca000f8e0203 */
[----:B------:R-:W-:-:S13]  /*00b0*/  ISETP.GE.OR P0, PT, R0, UR6, P0 ;  /* 0x0000000600007c0c */ /* 0x000fda0008706670 */
[----:B------:R-:W-:Y:S05]  /*00c0*/  @P0 EXIT ;  /* 0x000000000000094d */ /* 0x000fea0003800000 */
[----:B------:R-:W0:Y:S01]  /*00d0*/  LDC.64 R2, c[0x0][0x380] ;  /* 0x0000e000ff027b82 */ /* 0x000e220000000a00 */
[----:B------:R-:W1:Y:S01]  /*00e0*/  LDCU.64 UR4, c[0x0][0x358] ;  /* 0x00006b00ff0477ac */ /* 0x000e620008000a00 */
[----:B------:R-:W-:-:S04]  /*00f0*/  IMAD R5, R0, UR7, R7 ;  /* 0x0000000700057c24 */ /* 0x000fc8000f8e0207 */
[----:B0-----:R-:W-:Y:S02]  /*0100*/  IMAD.WIDE R2, R5, 0x8, R2 ;  /* 0x0000000805027825 */ /* 0x001fe400078e0202 */
[----:B------:R-:W0:Y:S04]  /*0110*/  LDC.64 R4, c[0x0][0x388] ;  /* 0x0000e200ff047b82 */ /* 0x000e280000000a00 */
[----:B-1----:R-:W2:Y:S01]  /*0120*/  LDG.E.64 R2, desc[UR4][R2.64] ;  /* 0x0000000402027981 */ /* 0x002ea2000c1e1b00 */
[----:B------:R-:W-:-:S04]  /*0130*/  IMAD R7, R7, UR6, R0 ;  /* 0x0000000607077c24 */ /* 0x000fc8000f8e0200 */
[----:B0-----:R-:W-:-:S05]  /*0140*/  IMAD.WIDE R4, R7, 0x8, R4 ;  /* 0x0000000807047825 */ /* 0x001fca00078e0204 */
[----:B--2---:R-:W-:Y:S01]  /*0150*/  STG.E.64 desc[UR4][R4.64], R2 ;  /* 0x0000000204007986 */ /* 0x004fe2000c101b04 */
[----:B------:R-:W-:Y:S05]  /*0160*/  EXIT ;  /* 0x000000000000794d */ /* 0x000fea0003800000 */
.L_x_5:
        /* <DEDUP_REMOVED lines=9> */
.L_x_7:


//--------------------- .nv.shared.reserved.0     --------------------------
	.section	.nv.shared.reserved.0,"aw",@nobits
	.weak		__nv_reservedSMEM_offset_0_alias
	.size		__nv_reservedSMEM_offset_0_alias, 0, 64
	.other		__nv_reservedSMEM_offset_0_alias,@"STO_CUDA_RESERVED_SHARED STV_DEFAULT"
__nv_reservedSMEM_offset_0_alias:
	.zero		0
	.zero		64


//--------------------- .nv.constant0._Z11kernel_multPdS_S_iii --------------------------
	.section	.nv.constant0._Z11kernel_multPdS_S_iii,"a",@progbits
	.sectionflags	@""
	.align	4
.nv.constant0._Z11kernel_multPdS_S_iii:
	.zero		932


//--------------------- .nv.constant0._Z16kernel_transposePdS_ii --------------------------
	.section	.nv.constant0._Z16kernel_transposePdS_ii,"a",@progbits
	.sectionflags	@""
	.align	4
.nv.constant0._Z16kernel_transposePdS_ii:
	.zero		920


//--------------------- SYMBOLS --------------------------

	.type		.nv.reservedSmem.offset0,@object
	.size		.nv.reservedSmem.offset0,0x4
